//
// Generated by NVIDIA NVVM Compiler
//
// Compiler Build ID: CL-36424714
// Cuda compilation tools, release 13.0, V13.0.88
// Based on NVVM 20.0.0
//

.version 9.0
.target sm_100
.address_size 64

	// .globl	_Z14vectorAdditionPfS_S_i

.visible .entry _Z14vectorAdditionPfS_S_i(
	.param .u64 .ptr .align 1 _Z14vectorAdditionPfS_S_i_param_0,
	.param .u64 .ptr .align 1 _Z14vectorAdditionPfS_S_i_param_1,
	.param .u64 .ptr .align 1 _Z14vectorAdditionPfS_S_i_param_2,
	.param .u32 _Z14vectorAdditionPfS_S_i_param_3
)
{
	.reg .pred 	%p<2>;
	.reg .b32 	%r<6>;
	.reg .b32 	%f<4>;
	.reg .b64 	%rd<11>;

	ld.param.u64 	%rd1, [_Z14vectorAdditionPfS_S_i_param_0];
	ld.param.u64 	%rd2, [_Z14vectorAdditionPfS_S_i_param_1];
	ld.param.u64 	%rd3, [_Z14vectorAdditionPfS_S_i_param_2];
	ld.param.u32 	%r2, [_Z14vectorAdditionPfS_S_i_param_3];
	mov.u32 	%r3, %tid.x;
	mov.u32 	%r4, %ctaid.x;
	mov.u32 	%r5, %ntid.x;
	mad.lo.s32 	%r1, %r4, %r5, %r3;
	setp.ge.s32 	%p1, %r1, %r2;
	@%p1 bra 	$L__BB0_2;
	cvta.to.global.u64 	%rd4, %rd1;
	cvta.to.global.u64 	%rd5, %rd2;
	cvta.to.global.u64 	%rd6, %rd3;
	mul.wide.s32 	%rd7, %r1, 4;
	add.s64 	%rd8, %rd4, %rd7;
	ld.global.f32 	%f1, [%rd8];
	add.s64 	%rd9, %rd5, %rd7;
	ld.global.f32 	%f2, [%rd9];
	add.f32 	%f3, %f1, %f2;
	add.s64 	%rd10, %rd6, %rd7;
	st.global.f32 	[%rd10], %f3;
$L__BB0_2:
	ret;

}


// ===== COMPILED SASS (sm_100) =====

	.target	sm_100

	.elftype	@"ET_EXEC"


//--------------------- .note.nv.tkinfo           --------------------------
	.section	.note.nv.tkinfo,"",@"SHT_NOTE"
	.sectionflags	@"SHF_NOTE_NV_TKINFO"
	.tkinfo
        /*0018*/ 	.word	0x00000002
        /*0030*/ 	.string	""
        /*0030*/ 	.string	"ptxas"
        /*0030*/ 	.string	"Cuda compilation tools, release 13.0, V13.0.88"
        /*0030*/ 	.string	"Build cuda_13.0.r13.0/compiler.36424714_0"
        /*0030*/ 	.string	"-arch sm_100 -m 64 "



//--------------------- .note.nv.cuinfo           --------------------------
	.section	.note.nv.cuinfo,"",@"SHT_NOTE"
	.sectionflags	@"SHF_NOTE_NV_CUINFO"
        /*0018*/ 	.short	0x0002
        /*001a*/ 	.short	0x0064
        /*001c*/ 	.short	0x0082
	.zero		2


//--------------------- .nv.info                  --------------------------
	.section	.nv.info,"",@"SHT_CUDA_INFO"
	.align	4


	//----- nvinfo : EIATTR_REGCOUNT
	.align		4
        /*0000*/ 	.byte	0x04, 0x2f
        /*0002*/ 	.short	(.L_1 - .L_0)
	.align		4
.L_0:
        /*0004*/ 	.word	index@(_Z14vectorAdditionPfS_S_i)
        /*0008*/ 	.word	0x0000000c


	//----- nvinfo : EIATTR_FRAME_SIZE
	.align		4
.L_1:
        /*000c*/ 	.byte	0x04, 0x11
        /*000e*/ 	.short	(.L_3 - .L_2)
	.align		4
.L_2:
        /*0010*/ 	.word	index@(_Z14vectorAdditionPfS_S_i)
        /*0014*/ 	.word	0x00000000


	//----- nvinfo : EIATTR_MIN_STACK_SIZE
	.align		4
.L_3:
        /*0018*/ 	.byte	0x04, 0x12
        /*001a*/ 	.short	(.L_5 - .L_4)
	.align		4
.L_4:
        /*001c*/ 	.word	index@(_Z14vectorAdditionPfS_S_i)
        /*0020*/ 	.word	0x00000000
.L_5:


//--------------------- .nv.compat                --------------------------
	.section	.nv.compat,"",@"SHT_CUDA_COMPAT_INFO"
	.align	4
        /*0000*/ 	.byte	0x02, 0x09, 0x00, 0x00, 0x02, 0x02, 0x01, 0x00, 0x02, 0x05, 0x05, 0x00, 0x03, 0x07, 0x01, 0x01
        /*0010*/ 	.byte	0x02, 0x03, 0x00, 0x00, 0x02, 0x06, 0x01, 0x00, 0x04, 0x0b, 0x08, 0x00, 0x09, 0x00, 0x00, 0x00
        /*0020*/ 	.byte	0x00, 0x00, 0x00, 0x00


//--------------------- .nv.info._Z14vectorAdditionPfS_S_i --------------------------
	.section	.nv.info._Z14vectorAdditionPfS_S_i,"",@"SHT_CUDA_INFO"
	.sectionflags	@""
	.align	4


	//----- nvinfo : EIATTR_CUDA_API_VERSION
	.align		4
        /*0000*/ 	.byte	0x04, 0x37
        /*0002*/ 	.short	(.L_7 - .L_6)
.L_6:
        /*0004*/ 	.word	0x00000082


	//----- nvinfo : EIATTR_KPARAM_INFO
	.align		4
.L_7:
        /*0008*/ 	.byte	0x04, 0x17
        /*000a*/ 	.short	(.L_9 - .L_8)
.L_8:
        /*000c*/ 	.word	0x00000000
        /*0010*/ 	.short	0x0003
        /*0012*/ 	.short	0x0018
        /*0014*/ 	.byte	0x00, 0xf0, 0x11, 0x00


	//----- nvinfo : EIATTR_KPARAM_INFO
	.align		4
.L_9:
        /*0018*/ 	.byte	0x04, 0x17
        /*001a*/ 	.short	(.L_11 - .L_10)
.L_10:
        /*001c*/ 	.word	0x00000000
        /*0020*/ 	.short	0x0002
        /*0022*/ 	.short	0x0010
        /*0024*/ 	.byte	0x00, 0xf5, 0x21, 0x00


	//----- nvinfo : EIATTR_KPARAM_INFO
	.align		4
.L_11:
        /*0028*/ 	.byte	0x04, 0x17
        /*002a*/ 	.short	(.L_13 - .L_12)
.L_12:
        /*002c*/ 	.word	0x00000000
        /*0030*/ 	.short	0x0001
        /*0032*/ 	.short	0x0008
        /*0034*/ 	.byte	0x00, 0xf5, 0x21, 0x00


	//----- nvinfo : EIATTR_KPARAM_INFO
	.align		4
.L_13:
        /*0038*/ 	.byte	0x04, 0x17
        /*003a*/ 	.short	(.L_15 - .L_14)
.L_14:
        /*003c*/ 	.word	0x00000000
        /*0040*/ 	.short	0x0000
        /*0042*/ 	.short	0x0000
        /*0044*/ 	.byte	0x00, 0xf5, 0x21, 0x00


	//----- nvinfo : EIATTR_SPARSE_MMA_MASK
	.align		4
.L_15:
        /*0048*/ 	.byte	0x03, 0x50
        /*004a*/ 	.short	0x0000


	//----- nvinfo : EIATTR_MAXREG_COUNT
	.align		4
        /*004c*/ 	.byte	0x03, 0x1b
        /*004e*/ 	.short	0x00ff


	//----- nvinfo : EIATTR_MERCURY_ISA_VERSION
	.align		4
        /*0050*/ 	.byte	0x03, 0x5f
        /*0052*/ 	.short	0x0101


	//----- nvinfo : EIATTR_VRC_CTA_INIT_COUNT
	.align		4
        /*0054*/ 	.byte	0x02, 0x4a
	.zero		1
	.zero		1


	//----- nvinfo : EIATTR_EXIT_INSTR_OFFSETS
	.align		4
        /*0058*/ 	.byte	0x04, 0x1c
        /*005a*/ 	.short	(.L_17 - .L_16)


	//   ....[0]....
.L_16:
        /*005c*/ 	.word	0x00000070


	//   ....[1]....
        /*0060*/ 	.word	0x00000130


	//----- nvinfo : EIATTR_CBANK_PARAM_SIZE
	.align		4
.L_17:
        /*0064*/ 	.byte	0x03, 0x19
        /*0066*/ 	.short	0x001c


	//----- nvinfo : EIATTR_PARAM_CBANK
	.align		4
        /*0068*/ 	.byte	0x04, 0x0a
        /*006a*/ 	.short	(.L_19 - .L_18)
	.align		4
.L_18:
        /*006c*/ 	.word	index@(.nv.constant0._Z14vectorAdditionPfS_S_i)
        /*0070*/ 	.short	0x0380
        /*0072*/ 	.short	0x001c


	//----- nvinfo : EIATTR_SW_WAR
	.align		4
.L_19:
        /*0074*/ 	.byte	0x04, 0x36
        /*0076*/ 	.short	(.L_21 - .L_20)
.L_20:
        /*0078*/ 	.word	0x00000008
.L_21:


//--------------------- .nv.callgraph             --------------------------
	.section	.nv.callgraph,"",@"SHT_CUDA_CALLGRAPH"
	.align	4
	.sectionentsize	8
	.align		4
        /*0000*/ 	.word	0x00000000
	.align		4
        /*0004*/ 	.word	0xffffffff
	.align		4
        /*0008*/ 	.word	0x00000000
	.align		4
        /*000c*/ 	.word	0xfffffffe
	.align		4
        /*0010*/ 	.word	0x00000000
	.align		4
        /*0014*/ 	.word	0xfffffffd
	.align		4
        /*0018*/ 	.word	0x00000000
	.align		4
        /*001c*/ 	.word	0xfffffffc


//--------------------- .text._Z14vectorAdditionPfS_S_i --------------------------
	.section	.text._Z14vectorAdditionPfS_S_i,"ax",@progbits
	.align	128
        .global         _Z14vectorAdditionPfS_S_i
        .type           _Z14vectorAdditionPfS_S_i,@function
        .size           _Z14vectorAdditionPfS_S_i,(.L_x_1 - _Z14vectorAdditionPfS_S_i)
        .other          _Z14vectorAdditionPfS_S_i,@"STO_CUDA_ENTRY STV_DEFAULT"
_Z14vectorAdditionPfS_S_i:
.text._Z14vectorAdditionPfS_S_i:
[----:B------:R-:W-:Y:S01]  /*0000*/  LDC R1, c[0x0][0x37c] ;  /* 0x0000df00ff017b82 */ /* 0x000fe20000000800 */
[----:B------:R-:W0:Y:S07]  /*0010*/  S2R R9, SR_TID.X ;  /* 0x0000000000097919 */ /* 0x000e2e0000002100 */
[----:B------:R-:W0:Y:S01]  /*0020*/  S2UR UR4, SR_CTAID.X ;  /* 0x00000000000479c3 */ /* 0x000e220000002500 */
[----:B------:R-:W1:Y:S07]  /*0030*/  LDCU UR5, c[0x0][0x398] ;  /* 0x00007300ff0577ac */ /* 0x000e6e0008000800 */
[----:B------:R-:W0:Y:S02]  /*0040*/  LDC R0, c[0x0][0x360] ;  /* 0x0000d800ff007b82 */ /* 0x000e240000000800 */
[----:B0-----:R-:W-:-:S05]  /*0050*/  IMAD R9, R0, UR4, R9 ;  /* 0x0000000400097c24 */ /* 0x001fca000f8e0209 */
[----:B-1----:R-:W-:-:S13]  /*0060*/  ISETP.GE.AND P0, PT, R9, UR5, PT ;  /* 0x0000000509007c0c */ /* 0x002fda000bf06270 */
[----:B------:R-:W-:Y:S05]  /*0070*/  @P0 EXIT ;  /* 0x000000000000094d */ /* 0x000fea0003800000 */
[----:B------:R-:W0:Y:S01]  /*0080*/  LDC.64 R2, c[0x0][0x380] ;  /* 0x0000e000ff027b82 */ /* 0x000e220000000a00 */
[----:B------:R-:W1:Y:S07]  /*0090*/  LDCU.64 UR4, c[0x0][0x358] ;  /* 0x00006b00ff0477ac */ /* 0x000e6e0008000a00 */
[----:B------:R-:W2:Y:S08]  /*00a0*/  LDC.64 R4, c[0x0][0x388] ;  /* 0x0000e200ff047b82 */ /* 0x000eb00000000a00 */
[----:B------:R-:W3:Y:S01]  /*00b0*/  LDC.64 R6, c[0x0][0x390] ;  /* 0x0000e400ff067b82 */ /* 0x000ee20000000a00 */
[----:B0-----:R-:W-:-:S06]  /*00c0*/  IMAD.WIDE R2, R9, 0x4, R2 ;  /* 0x0000000409027825 */ /* 0x001fcc00078e0202 */
[----:B-1----:R-:W4:Y:S01]  /*00d0*/  LDG.E R2, desc[UR4][R2.64] ;  /* 0x0000000402027981 */ /* 0x002f22000c1e1900 */
[----:B--2---:R-:W-:-:S06]  /*00e0*/  IMAD.WIDE R4, R9, 0x4, R4 ;  /* 0x0000000409047825 */ /* 0x004fcc00078e0204 */
[----:B------:R-:W4:Y:S01]  /*00f0*/  LDG.E R5, desc[UR4][R4.64] ;  /* 0x0000000404057981 */ /* 0x000f22000c1e1900 */
[----:B---3--:R-:W-:-:S04]  /*0100*/  IMAD.WIDE R6, R9, 0x4, R6 ;  /* 0x0000000409067825 */ /* 0x008fc800078e0206 */
[----:B----4-:R-:W-:-:S05]  /*0110*/  FADD R9, R2, R5 ;  /* 0x0000000502097221 */ /* 0x010fca0000000000 */
[----:B------:R-:W-:Y:S01]  /*0120*/  STG.E desc[UR4][R6.64], R9 ;  /* 0x0000000906007986 */ /* 0x000fe2000c101904 */
[----:B------:R-:W-:Y:S05]  /*0130*/  EXIT ;  /* 0x000000000000794d */ /* 0x000fea0003800000 */
.L_x_0:
[----:B------:R-:W-:-:S00]  /*0140*/  BRA `(.L_x_0) ;  /* 0xfffffffc00fc7947 */ /* 0x000fc0000383ffff */
[----:B------:R-:W-:-:S00]  /*0150*/  NOP ;  /* 0x0000000000007918 */ /* 0x000fc00000000000 */
        /* <DEDUP_REMOVED lines=10> */
.L_x_1:


//--------------------- .nv.shared.reserved.0     --------------------------
	.section	.nv.shared.reserved.0,"aw",@nobits
	.weak		__nv_reservedSMEM_offset_0_alias
	.size		__nv_reservedSMEM_offset_0_alias, 0, 64
	.other		__nv_reservedSMEM_offset_0_alias,@"STO_CUDA_RESERVED_SHARED STV_DEFAULT"
__nv_reservedSMEM_offset_0_alias:
	.zero		0
	.zero		64


//--------------------- .nv.constant0._Z14vectorAdditionPfS_S_i --------------------------
	.section	.nv.constant0._Z14vectorAdditionPfS_S_i,"a",@progbits
	.sectionflags	@""
	.align	4
.nv.constant0._Z14vectorAdditionPfS_S_i:
	.zero		924


//--------------------- SYMBOLS --------------------------

	.type		.nv.reservedSmem.offset0,@object
	.size		.nv.reservedSmem.offset0,0x4
